//
// Generated by NVIDIA NVVM Compiler
//
// Compiler Build ID: CL-36424714
// Cuda compilation tools, release 13.0, V13.0.88
// Based on NVVM 20.0.0
//

.version 9.0
.target sm_100
.address_size 64

	// .globl	_Z9matrixAddPfS_S_ii

.visible .entry _Z9matrixAddPfS_S_ii(
	.param .u64 .ptr .align 1 _Z9matrixAddPfS_S_ii_param_0,
	.param .u64 .ptr .align 1 _Z9matrixAddPfS_S_ii_param_1,
	.param .u64 .ptr .align 1 _Z9matrixAddPfS_S_ii_param_2,
	.param .u32 _Z9matrixAddPfS_S_ii_param_3,
	.param .u32 _Z9matrixAddPfS_S_ii_param_4
)
{
	.reg .pred 	%p<4>;
	.reg .b32 	%r<12>;
	.reg .b32 	%f<4>;
	.reg .b64 	%rd<11>;

	ld.param.u64 	%rd1, [_Z9matrixAddPfS_S_ii_param_0];
	ld.param.u64 	%rd2, [_Z9matrixAddPfS_S_ii_param_1];
	ld.param.u64 	%rd3, [_Z9matrixAddPfS_S_ii_param_2];
	ld.param.u32 	%r3, [_Z9matrixAddPfS_S_ii_param_3];
	ld.param.u32 	%r4, [_Z9matrixAddPfS_S_ii_param_4];
	mov.u32 	%r5, %ctaid.x;
	mov.u32 	%r6, %ntid.x;
	mov.u32 	%r7, %tid.x;
	mad.lo.s32 	%r1, %r5, %r6, %r7;
	mov.u32 	%r8, %ctaid.y;
	mov.u32 	%r9, %ntid.y;
	mov.u32 	%r10, %tid.y;
	mad.lo.s32 	%r2, %r8, %r9, %r10;
	setp.ge.s32 	%p1, %r2, %r4;
	setp.ge.s32 	%p2, %r1, %r3;
	or.pred  	%p3, %p2, %p1;
	@%p3 bra 	$L__BB0_2;
	cvta.to.global.u64 	%rd4, %rd1;
	cvta.to.global.u64 	%rd5, %rd2;
	cvta.to.global.u64 	%rd6, %rd3;
	mad.lo.s32 	%r11, %r3, %r2, %r1;
	mul.wide.s32 	%rd7, %r11, 4;
	add.s64 	%rd8, %rd4, %rd7;
	ld.global.f32 	%f1, [%rd8];
	add.s64 	%rd9, %rd5, %rd7;
	ld.global.f32 	%f2, [%rd9];
	add.f32 	%f3, %f1, %f2;
	add.s64 	%rd10, %rd6, %rd7;
	st.global.f32 	[%rd10], %f3;
$L__BB0_2:
	ret;

}


// ===== COMPILED SASS (sm_100) =====

	.target	sm_100

	.elftype	@"ET_EXEC"


//--------------------- .note.nv.tkinfo           --------------------------
	.section	.note.nv.tkinfo,"",@"SHT_NOTE"
	.sectionflags	@"SHF_NOTE_NV_TKINFO"
	.tkinfo
        /*0018*/ 	.word	0x00000002
        /*0030*/ 	.string	""
        /*0030*/ 	.string	"ptxas"
        /*0030*/ 	.string	"Cuda compilation tools, release 13.0, V13.0.88"
        /*0030*/ 	.string	"Build cuda_13.0.r13.0/compiler.36424714_0"
        /*0030*/ 	.string	"-arch sm_100 -m 64 "



//--------------------- .note.nv.cuinfo           --------------------------
	.section	.note.nv.cuinfo,"",@"SHT_NOTE"
	.sectionflags	@"SHF_NOTE_NV_CUINFO"
        /*0018*/ 	.short	0x0002
        /*001a*/ 	.short	0x0064
        /*001c*/ 	.short	0x0082
	.zero		2


//--------------------- .nv.info                  --------------------------
	.section	.nv.info,"",@"SHT_CUDA_INFO"
	.align	4


	//----- nvinfo : EIATTR_REGCOUNT
	.align		4
        /*0000*/ 	.byte	0x04, 0x2f
        /*0002*/ 	.short	(.L_1 - .L_0)
	.align		4
.L_0:
        /*0004*/ 	.word	index@(_Z9matrixAddPfS_S_ii)
        /*0008*/ 	.word	0x0000000c


	//----- nvinfo : EIATTR_FRAME_SIZE
	.align		4
.L_1:
        /*000c*/ 	.byte	0x04, 0x11
        /*000e*/ 	.short	(.L_3 - .L_2)
	.align		4
.L_2:
        /*0010*/ 	.word	index@(_Z9matrixAddPfS_S_ii)
        /*0014*/ 	.word	0x00000000


	//----- nvinfo : EIATTR_MIN_STACK_SIZE
	.align		4
.L_3:
        /*0018*/ 	.byte	0x04, 0x12
        /*001a*/ 	.short	(.L_5 - .L_4)
	.align		4
.L_4:
        /*001c*/ 	.word	index@(_Z9matrixAddPfS_S_ii)
        /*0020*/ 	.word	0x00000000
.L_5:


//--------------------- .nv.compat                --------------------------
	.section	.nv.compat,"",@"SHT_CUDA_COMPAT_INFO"
	.align	4
        /*0000*/ 	.byte	0x02, 0x09, 0x00, 0x00, 0x02, 0x02, 0x01, 0x00, 0x02, 0x05, 0x05, 0x00, 0x03, 0x07, 0x01, 0x01
        /*0010*/ 	.byte	0x02, 0x03, 0x00, 0x00, 0x02, 0x06, 0x01, 0x00, 0x04, 0x0b, 0x08, 0x00, 0x09, 0x00, 0x00, 0x00
        /*0020*/ 	.byte	0x00, 0x00, 0x00, 0x00


//--------------------- .nv.info._Z9matrixAddPfS_S_ii --------------------------
	.section	.nv.info._Z9matrixAddPfS_S_ii,"",@"SHT_CUDA_INFO"
	.sectionflags	@""
	.align	4


	//----- nvinfo : EIATTR_CUDA_API_VERSION
	.align		4
        /*0000*/ 	.byte	0x04, 0x37
        /*0002*/ 	.short	(.L_7 - .L_6)
.L_6:
        /*0004*/ 	.word	0x00000082


	//----- nvinfo : EIATTR_KPARAM_INFO
	.align		4
.L_7:
        /*0008*/ 	.byte	0x04, 0x17
        /*000a*/ 	.short	(.L_9 - .L_8)
.L_8:
        /*000c*/ 	.word	0x00000000
        /*0010*/ 	.short	0x0004
        /*0012*/ 	.short	0x001c
        /*0014*/ 	.byte	0x00, 0xf0, 0x11, 0x00


	//----- nvinfo : EIATTR_KPARAM_INFO
	.align		4
.L_9:
        /*0018*/ 	.byte	0x04, 0x17
        /*001a*/ 	.short	(.L_11 - .L_10)
.L_10:
        /*001c*/ 	.word	0x00000000
        /*0020*/ 	.short	0x0003
        /*0022*/ 	.short	0x0018
        /*0024*/ 	.byte	0x00, 0xf0, 0x11, 0x00


	//----- nvinfo : EIATTR_KPARAM_INFO
	.align		4
.L_11:
        /*0028*/ 	.byte	0x04, 0x17
        /*002a*/ 	.short	(.L_13 - .L_12)
.L_12:
        /*002c*/ 	.word	0x00000000
        /*0030*/ 	.short	0x0002
        /*0032*/ 	.short	0x0010
        /*0034*/ 	.byte	0x00, 0xf5, 0x21, 0x00


	//----- nvinfo : EIATTR_KPARAM_INFO
	.align		4
.L_13:
        /*0038*/ 	.byte	0x04, 0x17
        /*003a*/ 	.short	(.L_15 - .L_14)
.L_14:
        /*003c*/ 	.word	0x00000000
        /*0040*/ 	.short	0x0001
        /*0042*/ 	.short	0x0008
        /*0044*/ 	.byte	0x00, 0xf5, 0x21, 0x00


	//----- nvinfo : EIATTR_KPARAM_INFO
	.align		4
.L_15:
        /*0048*/ 	.byte	0x04, 0x17
        /*004a*/ 	.short	(.L_17 - .L_16)
.L_16:
        /*004c*/ 	.word	0x00000000
        /*0050*/ 	.short	0x0000
        /*0052*/ 	.short	0x0000
        /*0054*/ 	.byte	0x00, 0xf5, 0x21, 0x00


	//----- nvinfo : EIATTR_SPARSE_MMA_MASK
	.align		4
.L_17:
        /*0058*/ 	.byte	0x03, 0x50
        /*005a*/ 	.short	0x0000


	//----- nvinfo : EIATTR_MAXREG_COUNT
	.align		4
        /*005c*/ 	.byte	0x03, 0x1b
        /*005e*/ 	.short	0x00ff


	//----- nvinfo : EIATTR_MERCURY_ISA_VERSION
	.align		4
        /*0060*/ 	.byte	0x03, 0x5f
        /*0062*/ 	.short	0x0101


	//----- nvinfo : EIATTR_VRC_CTA_INIT_COUNT
	.align		4
        /*0064*/ 	.byte	0x02, 0x4a
	.zero		1
	.zero		1


	//----- nvinfo : EIATTR_EXIT_INSTR_OFFSETS
	.align		4
        /*0068*/ 	.byte	0x04, 0x1c
        /*006a*/ 	.short	(.L_19 - .L_18)


	//   ....[0]....
.L_18:
        /*006c*/ 	.word	0x000000c0


	//   ....[1]....
        /*0070*/ 	.word	0x00000190


	//----- nvinfo : EIATTR_CBANK_PARAM_SIZE
	.align		4
.L_19:
        /*0074*/ 	.byte	0x03, 0x19
        /*0076*/ 	.short	0x0020


	//----- nvinfo : EIATTR_PARAM_CBANK
	.align		4
        /*0078*/ 	.byte	0x04, 0x0a
        /*007a*/ 	.short	(.L_21 - .L_20)
	.align		4
.L_20:
        /*007c*/ 	.word	index@(.nv.constant0._Z9matrixAddPfS_S_ii)
        /*0080*/ 	.short	0x0380
        /*0082*/ 	.short	0x0020


	//----- nvinfo : EIATTR_SW_WAR
	.align		4
.L_21:
        /*0084*/ 	.byte	0x04, 0x36
        /*0086*/ 	.short	(.L_23 - .L_22)
.L_22:
        /*0088*/ 	.word	0x00000008
.L_23:


//--------------------- .nv.callgraph             --------------------------
	.section	.nv.callgraph,"",@"SHT_CUDA_CALLGRAPH"
	.align	4
	.sectionentsize	8
	.align		4
        /*0000*/ 	.word	0x00000000
	.align		4
        /*0004*/ 	.word	0xffffffff
	.align		4
        /*0008*/ 	.word	0x00000000
	.align		4
        /*000c*/ 	.word	0xfffffffe
	.align		4
        /*0010*/ 	.word	0x00000000
	.align		4
        /*0014*/ 	.word	0xfffffffd
	.align		4
        /*0018*/ 	.word	0x00000000
	.align		4
        /*001c*/ 	.word	0xfffffffc


//--------------------- .text._Z9matrixAddPfS_S_ii --------------------------
	.section	.text._Z9matrixAddPfS_S_ii,"ax",@progbits
	.align	128
        .global         _Z9matrixAddPfS_S_ii
        .type           _Z9matrixAddPfS_S_ii,@function
        .size           _Z9matrixAddPfS_S_ii,(.L_x_1 - _Z9matrixAddPfS_S_ii)
        .other          _Z9matrixAddPfS_S_ii,@"STO_CUDA_ENTRY STV_DEFAULT"
_Z9matrixAddPfS_S_ii:
.text._Z9matrixAddPfS_S_ii:
[----:B------:R-:W-:Y:S01]  /*0000*/  LDC R1, c[0x0][0x37c] ;  /* 0x0000df00ff017b82 */ /* 0x000fe20000000800 */
[----:B------:R-:W0:Y:S07]  /*0010*/  S2R R2, SR_TID.Y ;  /* 0x0000000000027919 */ /* 0x000e2e0000002200 */
[----:B------:R-:W1:Y:S01]  /*0020*/  LDC R0, c[0x0][0x360] ;  /* 0x0000d800ff007b82 */ /* 0x000e620000000800 */
[----:B------:R-:W2:Y:S01]  /*0030*/  LDCU.64 UR6, c[0x0][0x398] ;  /* 0x00007300ff0677ac */ /* 0x000ea20008000a00 */
[----:B------:R-:W1:Y:S06]  /*0040*/  S2R R3, SR_TID.X ;  /* 0x0000000000037919 */ /* 0x000e6c0000002100 */
[----:B------:R-:W0:Y:S08]  /*0050*/  S2UR UR5, SR_CTAID.Y ;  /* 0x00000000000579c3 */ /* 0x000e300000002600 */
[----:B------:R-:W0:Y:S08]  /*0060*/  LDC R7, c[0x0][0x364] ;  /* 0x0000d900ff077b82 */ /* 0x000e300000000800 */
[----:B------:R-:W1:Y:S01]  /*0070*/  S2UR UR4, SR_CTAID.X ;  /* 0x00000000000479c3 */ /* 0x000e620000002500 */
[----:B0-----:R-:W-:-:S05]  /*0080*/  IMAD R7, R7, UR5, R2 ;  /* 0x0000000507077c24 */ /* 0x001fca000f8e0202 */
[----:B--2---:R-:W-:Y:S01]  /*0090*/  ISETP.GE.AND P0, PT, R7, UR7, PT ;  /* 0x0000000707007c0c */ /* 0x004fe2000bf06270 */
[----:B-1----:R-:W-:-:S05]  /*00a0*/  IMAD R0, R0, UR4, R3 ;  /* 0x0000000400007c24 */ /* 0x002fca000f8e0203 */
[----:B------:R-:W-:-:S13]  /*00b0*/  ISETP.GE.OR P0, PT, R0, UR6, P0 ;  /* 0x0000000600007c0c */ /* 0x000fda0008706670 */
[----:B------:R-:W-:Y:S05]  /*00c0*/  @P0 EXIT ;  /* 0x000000000000094d */ /* 0x000fea0003800000 */
[----:B------:R-:W0:Y:S01]  /*00d0*/  LDC.64 R2, c[0x0][0x380] ;  /* 0x0000e000ff027b82 */ /* 0x000e220000000a00 */
[----:B------:R-:W1:Y:S01]  /*00e0*/  LDCU.64 UR4, c[0x0][0x358] ;  /* 0x00006b00ff0477ac */ /* 0x000e620008000a00 */
[----:B------:R-:W-:-:S06]  /*00f0*/  IMAD R9, R7, UR6, R0 ;  /* 0x0000000607097c24 */ /* 0x000fcc000f8e0200 */
[----:B------:R-:W2:Y:S08]  /*0100*/  LDC.64 R4, c[0x0][0x388] ;  /* 0x0000e200ff047b82 */ /* 0x000eb00000000a00 */
[----:B------:R-:W3:Y:S01]  /*0110*/  LDC.64 R6, c[0x0][0x390] ;  /* 0x0000e400ff067b82 */ /* 0x000ee20000000a00 */
[----:B0-----:R-:W-:-:S06]  /*0120*/  IMAD.WIDE R2, R9, 0x4, R2 ;  /* 0x0000000409027825 */ /* 0x001fcc00078e0202 */
[----:B-1----:R-:W4:Y:S01]  /*0130*/  LDG.E R2, desc[UR4][R2.64] ;  /* 0x0000000402027981 */ /* 0x002f22000c1e1900 */
[----:B--2---:R-:W-:-:S06]  /*0140*/  IMAD.WIDE R4, R9, 0x4, R4 ;  /* 0x0000000409047825 */ /* 0x004fcc00078e0204 */
[----:B------:R-:W4:Y:S01]  /*0150*/  LDG.E R5, desc[UR4][R4.64] ;  /* 0x0000000404057981 */ /* 0x000f22000c1e1900 */
[----:B---3--:R-:W-:-:S04]  /*0160*/  IMAD.WIDE R6, R9, 0x4, R6 ;  /* 0x0000000409067825 */ /* 0x008fc800078e0206 */
[----:B----4-:R-:W-:-:S05]  /*0170*/  FADD R9, R2, R5 ;  /* 0x0000000502097221 */ /* 0x010fca0000000000 */
[----:B------:R-:W-:Y:S01]  /*0180*/  STG.E desc[UR4][R6.64], R9 ;  /* 0x0000000906007986 */ /* 0x000fe2000c101904 */
[----:B------:R-:W-:Y:S05]  /*0190*/  EXIT ;  /* 0x000000000000794d */ /* 0x000fea0003800000 */
.L_x_0:
[----:B------:R-:W-:-:S00]  /*01a0*/  BRA `(.L_x_0) ;  /* 0xfffffffc00fc7947 */ /* 0x000fc0000383ffff */
[----:B------:R-:W-:-:S00]  /*01b0*/  NOP ;  /* 0x0000000000007918 */ /* 0x000fc00000000000 */
        /* <DEDUP_REMOVED lines=12> */
.L_x_1:


//--------------------- .nv.shared.reserved.0     --------------------------
	.section	.nv.shared.reserved.0,"aw",@nobits
	.weak		__nv_reservedSMEM_offset_0_alias
	.size		__nv_reservedSMEM_offset_0_alias, 0, 64
	.other		__nv_reservedSMEM_offset_0_alias,@"STO_CUDA_RESERVED_SHARED STV_DEFAULT"
__nv_reservedSMEM_offset_0_alias:
	.zero		0
	.zero		64


//--------------------- .nv.constant0._Z9matrixAddPfS_S_ii --------------------------
	.section	.nv.constant0._Z9matrixAddPfS_S_ii,"a",@progbits
	.sectionflags	@""
	.align	4
.nv.constant0._Z9matrixAddPfS_S_ii:
	.zero		928


//--------------------- SYMBOLS --------------------------

	.type		.nv.reservedSmem.offset0,@object
	.size		.nv.reservedSmem.offset0,0x4
